//
// Generated by NVIDIA NVVM Compiler
//
// Compiler Build ID: CL-36424714
// Cuda compilation tools, release 13.0, V13.0.88
// Based on NVVM 20.0.0
//

.version 9.0
.target sm_100
.address_size 64

	// .globl	_Z6reducePiS_i
// _ZZ6reducePiS_iE1s has been demoted

.visible .entry _Z6reducePiS_i(
	.param .u64 .ptr .align 1 _Z6reducePiS_i_param_0,
	.param .u64 .ptr .align 1 _Z6reducePiS_i_param_1,
	.param .u32 _Z6reducePiS_i_param_2
)
{
	.reg .pred 	%p<6>;
	.reg .b32 	%r<22>;
	.reg .b64 	%rd<9>;
	// demoted variable
	.shared .align 4 .b8 _ZZ6reducePiS_iE1s[4096];
	ld.param.u64 	%rd1, [_Z6reducePiS_i_param_0];
	ld.param.u64 	%rd2, [_Z6reducePiS_i_param_1];
	ld.param.u32 	%r11, [_Z6reducePiS_i_param_2];
	mov.u32 	%r1, %tid.x;
	mov.u32 	%r2, %ctaid.x;
	mov.u32 	%r21, %ntid.x;
	mad.lo.s32 	%r4, %r2, %r21, %r1;
	setp.ge.s32 	%p1, %r4, %r11;
	mov.b32 	%r20, 0;
	@%p1 bra 	$L__BB0_2;
	cvta.to.global.u64 	%rd3, %rd1;
	mul.wide.s32 	%rd4, %r4, 4;
	add.s64 	%rd5, %rd3, %rd4;
	ld.global.u32 	%r20, [%rd5];
$L__BB0_2:
	shl.b32 	%r12, %r1, 2;
	mov.u32 	%r13, _ZZ6reducePiS_iE1s;
	add.s32 	%r7, %r13, %r12;
	st.shared.u32 	[%r7], %r20;
	bar.sync 	0;
	setp.lt.u32 	%p2, %r21, 2;
	@%p2 bra 	$L__BB0_6;
$L__BB0_3:
	shr.u32 	%r9, %r21, 1;
	setp.ge.u32 	%p3, %r1, %r9;
	@%p3 bra 	$L__BB0_5;
	shl.b32 	%r14, %r9, 2;
	add.s32 	%r15, %r7, %r14;
	ld.shared.u32 	%r16, [%r15];
	ld.shared.u32 	%r17, [%r7];
	add.s32 	%r18, %r17, %r16;
	st.shared.u32 	[%r7], %r18;
$L__BB0_5:
	bar.sync 	0;
	setp.gt.u32 	%p4, %r21, 3;
	mov.u32 	%r21, %r9;
	@%p4 bra 	$L__BB0_3;
$L__BB0_6:
	setp.ne.s32 	%p5, %r1, 0;
	@%p5 bra 	$L__BB0_8;
	ld.shared.u32 	%r19, [_ZZ6reducePiS_iE1s];
	cvta.to.global.u64 	%rd6, %rd2;
	mul.wide.u32 	%rd7, %r2, 4;
	add.s64 	%rd8, %rd6, %rd7;
	st.global.u32 	[%rd8], %r19;
$L__BB0_8:
	ret;

}


// ===== COMPILED SASS (sm_100) =====

	.target	sm_100

	.elftype	@"ET_EXEC"


//--------------------- .note.nv.tkinfo           --------------------------
	.section	.note.nv.tkinfo,"",@"SHT_NOTE"
	.sectionflags	@"SHF_NOTE_NV_TKINFO"
	.tkinfo
        /*0018*/ 	.word	0x00000002
        /*0030*/ 	.string	""
        /*0030*/ 	.string	"ptxas"
        /*0030*/ 	.string	"Cuda compilation tools, release 13.0, V13.0.88"
        /*0030*/ 	.string	"Build cuda_13.0.r13.0/compiler.36424714_0"
        /*0030*/ 	.string	"-arch sm_100 -m 64 "



//--------------------- .note.nv.cuinfo           --------------------------
	.section	.note.nv.cuinfo,"",@"SHT_NOTE"
	.sectionflags	@"SHF_NOTE_NV_CUINFO"
        /*0018*/ 	.short	0x0002
        /*001a*/ 	.short	0x0064
        /*001c*/ 	.short	0x0082
	.zero		2


//--------------------- .nv.info                  --------------------------
	.section	.nv.info,"",@"SHT_CUDA_INFO"
	.align	4


	//----- nvinfo : EIATTR_REGCOUNT
	.align		4
        /*0000*/ 	.byte	0x04, 0x2f
        /*0002*/ 	.short	(.L_1 - .L_0)
	.align		4
.L_0:
        /*0004*/ 	.word	index@(_Z6reducePiS_i)
        /*0008*/ 	.word	0x0000000b


	//----- nvinfo : EIATTR_FRAME_SIZE
	.align		4
.L_1:
        /*000c*/ 	.byte	0x04, 0x11
        /*000e*/ 	.short	(.L_3 - .L_2)
	.align		4
.L_2:
        /*0010*/ 	.word	index@(_Z6reducePiS_i)
        /*0014*/ 	.word	0x00000000


	//----- nvinfo : EIATTR_MIN_STACK_SIZE
	.align		4
.L_3:
        /*0018*/ 	.byte	0x04, 0x12
        /*001a*/ 	.short	(.L_5 - .L_4)
	.align		4
.L_4:
        /*001c*/ 	.word	index@(_Z6reducePiS_i)
        /*0020*/ 	.word	0x00000000
.L_5:


//--------------------- .nv.compat                --------------------------
	.section	.nv.compat,"",@"SHT_CUDA_COMPAT_INFO"
	.align	4
        /*0000*/ 	.byte	0x02, 0x09, 0x00, 0x00, 0x02, 0x02, 0x01, 0x00, 0x02, 0x05, 0x05, 0x00, 0x03, 0x07, 0x01, 0x01
        /*0010*/ 	.byte	0x02, 0x03, 0x00, 0x00, 0x02, 0x06, 0x01, 0x00, 0x04, 0x0b, 0x08, 0x00, 0x09, 0x00, 0x00, 0x00
        /*0020*/ 	.byte	0x00, 0x00, 0x00, 0x00


//--------------------- .nv.info._Z6reducePiS_i   --------------------------
	.section	.nv.info._Z6reducePiS_i,"",@"SHT_CUDA_INFO"
	.sectionflags	@""
	.align	4


	//----- nvinfo : EIATTR_CUDA_API_VERSION
	.align		4
        /*0000*/ 	.byte	0x04, 0x37
        /*0002*/ 	.short	(.L_7 - .L_6)
.L_6:
        /*0004*/ 	.word	0x00000082


	//----- nvinfo : EIATTR_KPARAM_INFO
	.align		4
.L_7:
        /*0008*/ 	.byte	0x04, 0x17
        /*000a*/ 	.short	(.L_9 - .L_8)
.L_8:
        /*000c*/ 	.word	0x00000000
        /*0010*/ 	.short	0x0002
        /*0012*/ 	.short	0x0010
        /*0014*/ 	.byte	0x00, 0xf0, 0x11, 0x00


	//----- nvinfo : EIATTR_KPARAM_INFO
	.align		4
.L_9:
        /*0018*/ 	.byte	0x04, 0x17
        /*001a*/ 	.short	(.L_11 - .L_10)
.L_10:
        /*001c*/ 	.word	0x00000000
        /*0020*/ 	.short	0x0001
        /*0022*/ 	.short	0x0008
        /*0024*/ 	.byte	0x00, 0xf5, 0x21, 0x00


	//----- nvinfo : EIATTR_KPARAM_INFO
	.align		4
.L_11:
        /*0028*/ 	.byte	0x04, 0x17
        /*002a*/ 	.short	(.L_13 - .L_12)
.L_12:
        /*002c*/ 	.word	0x00000000
        /*0030*/ 	.short	0x0000
        /*0032*/ 	.short	0x0000
        /*0034*/ 	.byte	0x00, 0xf5, 0x21, 0x00


	//----- nvinfo : EIATTR_SPARSE_MMA_MASK
	.align		4
.L_13:
        /*0038*/ 	.byte	0x03, 0x50
        /*003a*/ 	.short	0x0000


	//----- nvinfo : EIATTR_MAXREG_COUNT
	.align		4
        /*003c*/ 	.byte	0x03, 0x1b
        /*003e*/ 	.short	0x00ff


	//----- nvinfo : EIATTR_NUM_BARRIERS
	.align		4
        /*0040*/ 	.byte	0x02, 0x4c
        /*0042*/ 	.byte	0x01
	.zero		1


	//----- nvinfo : EIATTR_MERCURY_ISA_VERSION
	.align		4
        /*0044*/ 	.byte	0x03, 0x5f
        /*0046*/ 	.short	0x0101


	//----- nvinfo : EIATTR_VRC_CTA_INIT_COUNT
	.align		4
        /*0048*/ 	.byte	0x02, 0x4a
	.zero		1
	.zero		1


	//----- nvinfo : EIATTR_EXIT_INSTR_OFFSETS
	.align		4
        /*004c*/ 	.byte	0x04, 0x1c
        /*004e*/ 	.short	(.L_15 - .L_14)


	//   ....[0]....
.L_14:
        /*0050*/ 	.word	0x00000210


	//   ....[1]....
        /*0054*/ 	.word	0x00000290


	//----- nvinfo : EIATTR_CBANK_PARAM_SIZE
	.align		4
.L_15:
        /*0058*/ 	.byte	0x03, 0x19
        /*005a*/ 	.short	0x0014


	//----- nvinfo : EIATTR_PARAM_CBANK
	.align		4
        /*005c*/ 	.byte	0x04, 0x0a
        /*005e*/ 	.short	(.L_17 - .L_16)
	.align		4
.L_16:
        /*0060*/ 	.word	index@(.nv.constant0._Z6reducePiS_i)
        /*0064*/ 	.short	0x0380
        /*0066*/ 	.short	0x0014


	//----- nvinfo : EIATTR_SW_WAR
	.align		4
.L_17:
        /*0068*/ 	.byte	0x04, 0x36
        /*006a*/ 	.short	(.L_19 - .L_18)
.L_18:
        /*006c*/ 	.word	0x00000008
.L_19:


//--------------------- .nv.callgraph             --------------------------
	.section	.nv.callgraph,"",@"SHT_CUDA_CALLGRAPH"
	.align	4
	.sectionentsize	8
	.align		4
        /*0000*/ 	.word	0x00000000
	.align		4
        /*0004*/ 	.word	0xffffffff
	.align		4
        /*0008*/ 	.word	0x00000000
	.align		4
        /*000c*/ 	.word	0xfffffffe
	.align		4
        /*0010*/ 	.word	0x00000000
	.align		4
        /*0014*/ 	.word	0xfffffffd
	.align		4
        /*0018*/ 	.word	0x00000000
	.align		4
        /*001c*/ 	.word	0xfffffffc


//--------------------- .text._Z6reducePiS_i      --------------------------
	.section	.text._Z6reducePiS_i,"ax",@progbits
	.align	128
        .global         _Z6reducePiS_i
        .type           _Z6reducePiS_i,@function
        .size           _Z6reducePiS_i,(.L_x_3 - _Z6reducePiS_i)
        .other          _Z6reducePiS_i,@"STO_CUDA_ENTRY STV_DEFAULT"
_Z6reducePiS_i:
.text._Z6reducePiS_i:
[----:B------:R-:W-:Y:S01]  /*0000*/  LDC R1, c[0x0][0x37c] ;  /* 0x0000df00ff017b82 */ /* 0x000fe20000000800 */
[----:B------:R-:W0:Y:S01]  /*0010*/  S2R R6, SR_TID.X ;  /* 0x0000000000067919 */ /* 0x000e220000002100 */
[----:B------:R-:W0:Y:S01]  /*0020*/  LDCU UR8, c[0x0][0x360] ;  /* 0x00006c00ff0877ac */ /* 0x000e220008000800 */
[----:B------:R-:W-:Y:S01]  /*0030*/  IMAD.MOV.U32 R4, RZ, RZ, RZ ;  /* 0x000000ffff047224 */ /* 0x000fe200078e00ff */
[----:B------:R-:W0:Y:S01]  /*0040*/  S2R R7, SR_CTAID.X ;  /* 0x0000000000077919 */ /* 0x000e220000002500 */
[----:B------:R-:W1:Y:S01]  /*0050*/  LDCU UR4, c[0x0][0x390] ;  /* 0x00007200ff0477ac */ /* 0x000e620008000800 */
[----:B------:R-:W2:Y:S01]  /*0060*/  LDCU.64 UR6, c[0x0][0x358] ;  /* 0x00006b00ff0677ac */ /* 0x000ea20008000a00 */
[----:B0-----:R-:W-:-:S05]  /*0070*/  IMAD R5, R7, UR8, R6 ;  /* 0x0000000807057c24 */ /* 0x001fca000f8e0206 */
[----:B-1----:R-:W-:-:S13]  /*0080*/  ISETP.GE.AND P0, PT, R5, UR4, PT ;  /* 0x0000000405007c0c */ /* 0x002fda000bf06270 */
[----:B------:R-:W0:Y:S02]  /*0090*/  @!P0 LDC.64 R2, c[0x0][0x380] ;  /* 0x0000e000ff028b82 */ /* 0x000e240000000a00 */
[----:B0-----:R-:W-:-:S05]  /*00a0*/  @!P0 IMAD.WIDE R2, R5, 0x4, R2 ;  /* 0x0000000405028825 */ /* 0x001fca00078e0202 */
[----:B--2---:R-:W2:Y:S01]  /*00b0*/  @!P0 LDG.E R4, desc[UR6][R2.64] ;  /* 0x0000000602048981 */ /* 0x004ea2000c1e1900 */
[----:B------:R-:W0:Y:S01]  /*00c0*/  S2UR UR5, SR_CgaCtaId ;  /* 0x00000000000579c3 */ /* 0x000e220000008800 */
[----:B------:R-:W-:Y:S01]  /*00d0*/  IMAD.U32 R0, RZ, RZ, UR8 ;  /* 0x00000008ff007e24 */ /* 0x000fe2000f8e00ff */
[----:B------:R-:W-:Y:S01]  /*00e0*/  UMOV UR4, 0x400 ;  /* 0x0000040000047882 */ /* 0x000fe20000000000 */
[----:B------:R-:W-:-:S03]  /*00f0*/  ISETP.NE.AND P0, PT, R6, RZ, PT ;  /* 0x000000ff0600720c */ /* 0x000fc60003f05270 */
[----:B------:R-:W-:Y:S01]  /*0100*/  ISETP.GE.U32.AND P1, PT, R0, 0x2, PT ;  /* 0x000000020000780c */ /* 0x000fe20003f26070 */
[----:B0-----:R-:W-:-:S06]  /*0110*/  ULEA UR4, UR5, UR4, 0x18 ;  /* 0x0000000405047291 */ /* 0x001fcc000f8ec0ff */
[----:B------:R-:W-:-:S05]  /*0120*/  LEA R5, R6, UR4, 0x2 ;  /* 0x0000000406057c11 */ /* 0x000fca000f8e10ff */
[----:B--2---:R0:W-:Y:S01]  /*0130*/  STS [R5], R4 ;  /* 0x0000000405007388 */ /* 0x0041e20000000800 */
[----:B------:R-:W-:Y:S06]  /*0140*/  BAR.SYNC.DEFER_BLOCKING 0x0 ;  /* 0x0000000000007b1d */ /* 0x000fec0000010000 */
[----:B------:R-:W-:Y:S05]  /*0150*/  @!P1 BRA `(.L_x_0) ;  /* 0x00000000002c9947 */ /* 0x000fea0003800000 */
.L_x_1:
[----:B------:R-:W-:-:S04]  /*0160*/  SHF.R.U32.HI R8, RZ, 0x1, R0 ;  /* 0x00000001ff087819 */ /* 0x000fc80000011600 */
[----:B------:R-:W-:-:S13]  /*0170*/  ISETP.GE.U32.AND P1, PT, R6, R8, PT ;  /* 0x000000080600720c */ /* 0x000fda0003f26070 */
[----:B------:R-:W-:Y:S01]  /*0180*/  @!P1 LEA R2, R8, R5, 0x2 ;  /* 0x0000000508029211 */ /* 0x000fe200078e10ff */
[----:B------:R-:W-:Y:S05]  /*0190*/  @!P1 LDS R3, [R5] ;  /* 0x0000000005039984 */ /* 0x000fea0000000800 */
[----:B------:R-:W0:Y:S02]  /*01a0*/  @!P1 LDS R2, [R2] ;  /* 0x0000000002029984 */ /* 0x000e240000000800 */
[----:B0-----:R-:W-:-:S05]  /*01b0*/  @!P1 IMAD.IADD R4, R2, 0x1, R3 ;  /* 0x0000000102049824 */ /* 0x001fca00078e0203 */
[----:B------:R1:W-:Y:S01]  /*01c0*/  @!P1 STS [R5], R4 ;  /* 0x0000000405009388 */ /* 0x0003e20000000800 */
[----:B------:R-:W-:Y:S01]  /*01d0*/  BAR.SYNC.DEFER_BLOCKING 0x0 ;  /* 0x0000000000007b1d */ /* 0x000fe20000010000 */
[----:B------:R-:W-:Y:S02]  /*01e0*/  ISETP.GT.U32.AND P1, PT, R0, 0x3, PT ;  /* 0x000000030000780c */ /* 0x000fe40003f24070 */
[----:B------:R-:W-:-:S11]  /*01f0*/  MOV R0, R8 ;  /* 0x0000000800007202 */ /* 0x000fd60000000f00 */
[----:B-1----:R-:W-:Y:S05]  /*0200*/  @P1 BRA `(.L_x_1) ;  /* 0xfffffffc00d41947 */ /* 0x002fea000383ffff */
.L_x_0:
[----:B------:R-:W-:Y:S05]  /*0210*/  @P0 EXIT ;  /* 0x000000000000094d */ /* 0x000fea0003800000 */
[----:B------:R-:W1:Y:S01]  /*0220*/  S2UR UR5, SR_CgaCtaId ;  /* 0x00000000000579c3 */ /* 0x000e620000008800 */
[----:B------:R-:W-:-:S07]  /*0230*/  UMOV UR4, 0x400 ;  /* 0x0000040000047882 */ /* 0x000fce0000000000 */
[----:B------:R-:W2:Y:S01]  /*0240*/  LDC.64 R2, c[0x0][0x388] ;  /* 0x0000e200ff027b82 */ /* 0x000ea20000000a00 */
[----:B-1----:R-:W-:Y:S01]  /*0250*/  ULEA UR4, UR5, UR4, 0x18 ;  /* 0x0000000405047291 */ /* 0x002fe2000f8ec0ff */
[----:B--2---:R-:W-:-:S08]  /*0260*/  IMAD.WIDE.U32 R2, R7, 0x4, R2 ;  /* 0x0000000407027825 */ /* 0x004fd000078e0002 */
[----:B0-----:R-:W0:Y:S04]  /*0270*/  LDS R5, [UR4] ;  /* 0x00000004ff057984 */ /* 0x001e280008000800 */
[----:B0-----:R-:W-:Y:S01]  /*0280*/  STG.E desc[UR6][R2.64], R5 ;  /* 0x0000000502007986 */ /* 0x001fe2000c101906 */
[----:B------:R-:W-:Y:S05]  /*0290*/  EXIT ;  /* 0x000000000000794d */ /* 0x000fea0003800000 */
.L_x_2:
[----:B------:R-:W-:-:S00]  /*02a0*/  BRA `(.L_x_2) ;  /* 0xfffffffc00fc7947 */ /* 0x000fc0000383ffff */
[----:B------:R-:W-:-:S00]  /*02b0*/  NOP ;  /* 0x0000000000007918 */ /* 0x000fc00000000000 */
        /* <DEDUP_REMOVED lines=12> */
.L_x_3:


//--------------------- .nv.shared._Z6reducePiS_i --------------------------
	.section	.nv.shared._Z6reducePiS_i,"aw",@nobits
	.sectionflags	@""
	.align	4
.nv.shared._Z6reducePiS_i:
	.zero		5120


//--------------------- .nv.shared.reserved.0     --------------------------
	.section	.nv.shared.reserved.0,"aw",@nobits
	.weak		__nv_reservedSMEM_offset_0_alias
	.size		__nv_reservedSMEM_offset_0_alias, 0, 64
	.other		__nv_reservedSMEM_offset_0_alias,@"STO_CUDA_RESERVED_SHARED STV_DEFAULT"
__nv_reservedSMEM_offset_0_alias:
	.zero		0
	.zero		64


//--------------------- .nv.constant0._Z6reducePiS_i --------------------------
	.section	.nv.constant0._Z6reducePiS_i,"a",@progbits
	.sectionflags	@""
	.align	4
.nv.constant0._Z6reducePiS_i:
	.zero		916


//--------------------- SYMBOLS --------------------------

	.type		.nv.reservedSmem.offset0,@object
	.size		.nv.reservedSmem.offset0,0x4
	.type		.nv.reservedSmem.cap,@object
	.size		.nv.reservedSmem.cap,0x4
